	.headerflags	@"EF_CUDA_TEXMODE_UNIFIED EF_CUDA_64BIT_ADDRESS EF_CUDA_ACCELERATORS EF_CUDA_SM90 EF_CUDA_VIRTUAL_SM(EF_CUDA_SM90)"
	.elftype	@"ET_EXEC"


//--------------------- .nv.info                  --------------------------
	.section	.nv.info,"",@"SHT_CUDA_INFO"
	.align	4


	//----- nvinfo : EIATTR_REGCOUNT
	.align		4
        /*0000*/ 	.byte	0x04, 0x2f
        /*0002*/ 	.short	(.L_1 - .L_0)
	.align		4
.L_0:
        /*0004*/ 	.word	index@(triton_poi_fused__to_copy_arange_clamp_mul_sub_2)
        /*0008*/ 	.word	0x0000000a


	//----- nvinfo : EIATTR_MIN_STACK_SIZE
	.align		4
.L_1:
        /*000c*/ 	.byte	0x04, 0x12
        /*000e*/ 	.short	(.L_3 - .L_2)
	.align		4
.L_2:
        /*0010*/ 	.word	index@(triton_poi_fused__to_copy_arange_clamp_mul_sub_2)
        /*0014*/ 	.word	0x00000000


	//----- nvinfo : EIATTR_FRAME_SIZE
	.align		4
.L_3:
        /*0018*/ 	.byte	0x04, 0x11
        /*001a*/ 	.short	(.L_5 - .L_4)
	.align		4
.L_4:
        /*001c*/ 	.word	index@(triton_poi_fused__to_copy_arange_clamp_mul_sub_2)
        /*0020*/ 	.word	0x00000000


	//----- nvinfo : EIATTR_MIN_STACK_SIZE
	.align		4
.L_5:
        /*0024*/ 	.byte	0x04, 0x12
        /*0026*/ 	.short	(.L_7 - .L_6)
	.align		4
.L_6:
        /*0028*/ 	.word	index@(triton_poi_fused__to_copy_arange_clamp_mul_sub_2)
        /*002c*/ 	.word	0x00000000
.L_7:


//--------------------- .nv.info.triton_poi_fused__to_copy_arange_clamp_mul_sub_2 --------------------------
	.section	.nv.info.triton_poi_fused__to_copy_arange_clamp_mul_sub_2,"",@"SHT_CUDA_INFO"
	.sectionflags	@""
	.align	4


	//----- nvinfo : EIATTR_CUDA_API_VERSION
	.align		4
        /*0000*/ 	.byte	0x04, 0x37
        /*0002*/ 	.short	(.L_9 - .L_8)
.L_8:
        /*0004*/ 	.word	0x0000007c


	//----- nvinfo : EIATTR_KPARAM_INFO
	.align		4
.L_9:
        /*0008*/ 	.byte	0x04, 0x17
        /*000a*/ 	.short	(.L_11 - .L_10)
.L_10:
        /*000c*/ 	.word	0x00000000
        /*0010*/ 	.short	0x0001
        /*0012*/ 	.short	0x0008
        /*0014*/ 	.byte	0x00, 0xf0, 0x11, 0x00


	//----- nvinfo : EIATTR_KPARAM_INFO
	.align		4
.L_11:
        /*0018*/ 	.byte	0x04, 0x17
        /*001a*/ 	.short	(.L_13 - .L_12)
.L_12:
        /*001c*/ 	.word	0x00000000
        /*0020*/ 	.short	0x0000
        /*0022*/ 	.short	0x0000
        /*0024*/ 	.byte	0x00, 0xf4, 0x21, 0x00


	//----- nvinfo : EIATTR_SPARSE_MMA_MASK
	.align		4
.L_13:
        /*0028*/ 	.byte	0x03, 0x50
        /*002a*/ 	.short	0x0000


	//----- nvinfo : EIATTR_MAXREG_COUNT
	.align		4
        /*002c*/ 	.byte	0x03, 0x1b
        /*002e*/ 	.short	0x00ff


	//----- nvinfo : EIATTR_EXIT_INSTR_OFFSETS
	.align		4
        /*0030*/ 	.byte	0x04, 0x1c
        /*0032*/ 	.short	(.L_15 - .L_14)


	//   ....[0]....
.L_14:
        /*0034*/ 	.word	0x000000f0


	//   ....[1]....
        /*0038*/ 	.word	0x00000120


	//----- nvinfo : EIATTR_REQNTID
	.align		4
.L_15:
        /*003c*/ 	.byte	0x04, 0x10
        /*003e*/ 	.short	(.L_17 - .L_16)
.L_16:
        /*0040*/ 	.word	0x00000020
        /*0044*/ 	.word	0x00000001
        /*0048*/ 	.word	0x00000001


	//----- nvinfo : EIATTR_CBANK_PARAM_SIZE
	.align		4
.L_17:
        /*004c*/ 	.byte	0x03, 0x19
        /*004e*/ 	.short	0x000c


	//----- nvinfo : EIATTR_PARAM_CBANK
	.align		4
        /*0050*/ 	.byte	0x04, 0x0a
        /*0052*/ 	.short	(.L_19 - .L_18)
	.align		4
.L_18:
        /*0054*/ 	.word	index@(.nv.constant0.triton_poi_fused__to_copy_arange_clamp_mul_sub_2)
        /*0058*/ 	.short	0x0210
        /*005a*/ 	.short	0x000c


	//----- nvinfo : EIATTR_SW_WAR
	.align		4
.L_19:
        /*005c*/ 	.byte	0x04, 0x36
        /*005e*/ 	.short	(.L_21 - .L_20)
.L_20:
        /*0060*/ 	.word	0x00000008
.L_21:


//--------------------- .nv.callgraph             --------------------------
	.section	.nv.callgraph,"",@"SHT_CUDA_CALLGRAPH"
	.align	4
	.sectionentsize	8
	.align		4
        /*0000*/ 	.word	0x00000000
	.align		4
        /*0004*/ 	.word	0xffffffff
	.align		4
        /*0008*/ 	.word	0x00000000
	.align		4
        /*000c*/ 	.word	0xfffffffe
	.align		4
        /*0010*/ 	.word	0x00000000
	.align		4
        /*0014*/ 	.word	0xfffffffd
	.align		4
        /*0018*/ 	.word	0x00000000
	.align		4
        /*001c*/ 	.word	0xfffffffc


//--------------------- .text.triton_poi_fused__to_copy_arange_clamp_mul_sub_2 --------------------------
	.section	.text.triton_poi_fused__to_copy_arange_clamp_mul_sub_2,"ax",@progbits
	.align	128
        .global         triton_poi_fused__to_copy_arange_clamp_mul_sub_2
        .type           triton_poi_fused__to_copy_arange_clamp_mul_sub_2,@function
        .size           triton_poi_fused__to_copy_arange_clamp_mul_sub_2,(.L_x_1 - triton_poi_fused__to_copy_arange_clamp_mul_sub_2)
        .other          triton_poi_fused__to_copy_arange_clamp_mul_sub_2,@"STO_CUDA_ENTRY STV_DEFAULT"
triton_poi_fused__to_copy_arange_clamp_mul_sub_2:
.text.triton_poi_fused__to_copy_arange_clamp_mul_sub_2:
[----:B------:R-:W0:Y:S02]  /*0000*/  LDC R1, c[0x0][0x28] ;  /* 0x00000a00ff017b82 */ /* 0x000e240000000800 */
[----:B------:R-:W1:Y:S01]  /*0010*/  S2R R6, SR_TID.X ;  /* 0x0000000000067919 */ /* 0x000e620000002100 */
[----:B------:R-:W2:Y:S01]  /*0020*/  LDC.64 R2, c[0x0][0x210] ;  /* 0x00008400ff027b82 */ /* 0x000ea20000000a00 */
[----:B------:R-:W3:Y:S01]  /*0030*/  S2R R5, SR_CTAID.X ;  /* 0x0000000000057919 */ /* 0x000ee20000002500 */
[C---:B-1----:R-:W-:Y:S02]  /*0040*/  LOP3.LUT R0, R6.reuse, 0xf, RZ, 0xc0, !PT ;  /* 0x0000000f06007812 */ /* 0x042fe400078ec0ff */
[----:B------:R-:W-:-:S03]  /*0050*/  LOP3.LUT P0, RZ, R6, 0x10, RZ, 0xc0, !PT ;  /* 0x0000001006ff7812 */ /* 0x000fc6000780c0ff */
[----:B---3--:R-:W-:-:S04]  /*0060*/  IMAD R5, R5, 0x10, R0 ;  /* 0x0000001005057824 */ /* 0x008fc800078e0200 */
[C---:B--2---:R-:W-:Y:S01]  /*0070*/  IMAD.WIDE R2, R5.reuse, 0x4, R2 ;  /* 0x0000000405027825 */ /* 0x044fe200078e0202 */
[----:B------:R-:W-:Y:S02]  /*0080*/  I2FP.F32.S32 R0, R5 ;  /* 0x0000000500007245 */ /* 0x000fe40000201400 */
[----:B------:R-:W-:-:S03]  /*0090*/  ISETP.LT.AND P0, PT, R5, 0x10, !P0 ;  /* 0x000000100500780c */ /* 0x000fc60004701270 */
[----:B------:R-:W-:-:S05]  /*00a0*/  FMUL R0, R0, 0.066666670143604278564 ;  /* 0x3d88888900007820 */ /* 0x000fca0000400000 */
[----:B------:R-:W-:-:S04]  /*00b0*/  FMNMX R0, RZ, R0, !PT ;  /* 0x00000000ff007209 */ /* 0x000fc80007800000 */
[----:B------:R-:W1:Y:S02]  /*00c0*/  F2I.TRUNC.NTZ R4, R0 ;  /* 0x0000000000047305 */ /* 0x000e64000020f100 */
[----:B-1----:R-:W-:-:S05]  /*00d0*/  I2FP.F32.S32 R7, R4 ;  /* 0x0000000400077245 */ /* 0x002fca0000201400 */
[----:B------:R-:W-:Y:S01]  /*00e0*/  FADD.SAT R7, R0, -R7 ;  /* 0x8000000700077221 */ /* 0x000fe20000002000 */
[----:B------:R-:W-:Y:S06]  /*00f0*/  @!P0 EXIT ;  /* 0x000000000000894d */ /* 0x000fec0003800000 */
[----:B------:R-:W-:Y:S02]  /*0100*/  ULDC.64 UR4, c[0x0][0x208] ;  /* 0x0000820000047ab9 */ /* 0x000fe40000000a00 */
[----:B------:R-:W-:Y:S01]  /*0110*/  STG.E desc[UR4][R2.64], R7 ;  /* 0x0000000702007986 */ /* 0x000fe2000c101904 */
[----:B------:R-:W-:Y:S05]  /*0120*/  EXIT ;  /* 0x000000000000794d */ /* 0x000fea0003800000 */
.L_x_0:
[----:B------:R-:W-:-:S00]  /*0130*/  BRA `(.L_x_0) ;  /* 0xfffffffc00fc7947 */ /* 0x000fc0000383ffff */
[----:B------:R-:W-:-:S00]  /*0140*/  NOP ;  /* 0x0000000000007918 */ /* 0x000fc00000000000 */
        /* <DEDUP_REMOVED lines=11> */
.L_x_1:


//--------------------- .nv.constant0.triton_poi_fused__to_copy_arange_clamp_mul_sub_2 --------------------------
	.section	.nv.constant0.triton_poi_fused__to_copy_arange_clamp_mul_sub_2,"a",@progbits
	.sectionflags	@""
	.align	4
.nv.constant0.triton_poi_fused__to_copy_arange_clamp_mul_sub_2:
	.zero		540
